	.headerflags	@"EF_CUDA_TEXMODE_UNIFIED EF_CUDA_64BIT_ADDRESS EF_CUDA_ACCELERATORS EF_CUDA_SM90 EF_CUDA_VIRTUAL_SM(EF_CUDA_SM90)"
	.elftype	@"ET_EXEC"


//--------------------- .nv.info                  --------------------------
	.section	.nv.info,"",@"SHT_CUDA_INFO"
	.align	4


	//----- nvinfo : EIATTR_REGCOUNT
	.align		4
        /*0000*/ 	.byte	0x04, 0x2f
        /*0002*/ 	.short	(.L_1 - .L_0)
	.align		4
.L_0:
        /*0004*/ 	.word	index@(triton_poi_fused_eq_0)
        /*0008*/ 	.word	0x00000008


	//----- nvinfo : EIATTR_MIN_STACK_SIZE
	.align		4
.L_1:
        /*000c*/ 	.byte	0x04, 0x12
        /*000e*/ 	.short	(.L_3 - .L_2)
	.align		4
.L_2:
        /*0010*/ 	.word	index@(triton_poi_fused_eq_0)
        /*0014*/ 	.word	0x00000000


	//----- nvinfo : EIATTR_FRAME_SIZE
	.align		4
.L_3:
        /*0018*/ 	.byte	0x04, 0x11
        /*001a*/ 	.short	(.L_5 - .L_4)
	.align		4
.L_4:
        /*001c*/ 	.word	index@(triton_poi_fused_eq_0)
        /*0020*/ 	.word	0x00000000


	//----- nvinfo : EIATTR_MIN_STACK_SIZE
	.align		4
.L_5:
        /*0024*/ 	.byte	0x04, 0x12
        /*0026*/ 	.short	(.L_7 - .L_6)
	.align		4
.L_6:
        /*0028*/ 	.word	index@(triton_poi_fused_eq_0)
        /*002c*/ 	.word	0x00000000
.L_7:


//--------------------- .nv.info.triton_poi_fused_eq_0 --------------------------
	.section	.nv.info.triton_poi_fused_eq_0,"",@"SHT_CUDA_INFO"
	.sectionflags	@""
	.align	4


	//----- nvinfo : EIATTR_CUDA_API_VERSION
	.align		4
        /*0000*/ 	.byte	0x04, 0x37
        /*0002*/ 	.short	(.L_9 - .L_8)
.L_8:
        /*0004*/ 	.word	0x0000007c


	//----- nvinfo : EIATTR_KPARAM_INFO
	.align		4
.L_9:
        /*0008*/ 	.byte	0x04, 0x17
        /*000a*/ 	.short	(.L_11 - .L_10)
.L_10:
        /*000c*/ 	.word	0x00000000
        /*0010*/ 	.short	0x0001
        /*0012*/ 	.short	0x0008
        /*0014*/ 	.byte	0x00, 0xf4, 0x21, 0x00


	//----- nvinfo : EIATTR_KPARAM_INFO
	.align		4
.L_11:
        /*0018*/ 	.byte	0x04, 0x17
        /*001a*/ 	.short	(.L_13 - .L_12)
.L_12:
        /*001c*/ 	.word	0x00000000
        /*0020*/ 	.short	0x0000
        /*0022*/ 	.short	0x0000
        /*0024*/ 	.byte	0x00, 0xf4, 0x21, 0x00


	//----- nvinfo : EIATTR_SPARSE_MMA_MASK
	.align		4
.L_13:
        /*0028*/ 	.byte	0x03, 0x50
        /*002a*/ 	.short	0x0000


	//----- nvinfo : EIATTR_MAXREG_COUNT
	.align		4
        /*002c*/ 	.byte	0x03, 0x1b
        /*002e*/ 	.short	0x00ff


	//----- nvinfo : EIATTR_EXIT_INSTR_OFFSETS
	.align		4
        /*0030*/ 	.byte	0x04, 0x1c
        /*0032*/ 	.short	(.L_15 - .L_14)


	//   ....[0]....
.L_14:
        /*0034*/ 	.word	0x00000060


	//   ....[1]....
        /*0038*/ 	.word	0x000000b0


	//----- nvinfo : EIATTR_REQNTID
	.align		4
.L_15:
        /*003c*/ 	.byte	0x04, 0x10
        /*003e*/ 	.short	(.L_17 - .L_16)
.L_16:
        /*0040*/ 	.word	0x00000020
        /*0044*/ 	.word	0x00000001
        /*0048*/ 	.word	0x00000001


	//----- nvinfo : EIATTR_CBANK_PARAM_SIZE
	.align		4
.L_17:
        /*004c*/ 	.byte	0x03, 0x19
        /*004e*/ 	.short	0x0010


	//----- nvinfo : EIATTR_PARAM_CBANK
	.align		4
        /*0050*/ 	.byte	0x04, 0x0a
        /*0052*/ 	.short	(.L_19 - .L_18)
	.align		4
.L_18:
        /*0054*/ 	.word	index@(.nv.constant0.triton_poi_fused_eq_0)
        /*0058*/ 	.short	0x0210
        /*005a*/ 	.short	0x0010


	//----- nvinfo : EIATTR_SW_WAR
	.align		4
.L_19:
        /*005c*/ 	.byte	0x04, 0x36
        /*005e*/ 	.short	(.L_21 - .L_20)
.L_20:
        /*0060*/ 	.word	0x00000008
.L_21:


//--------------------- .nv.callgraph             --------------------------
	.section	.nv.callgraph,"",@"SHT_CUDA_CALLGRAPH"
	.align	4
	.sectionentsize	8
	.align		4
        /*0000*/ 	.word	0x00000000
	.align		4
        /*0004*/ 	.word	0xffffffff
	.align		4
        /*0008*/ 	.word	0x00000000
	.align		4
        /*000c*/ 	.word	0xfffffffe
	.align		4
        /*0010*/ 	.word	0x00000000
	.align		4
        /*0014*/ 	.word	0xfffffffd
	.align		4
        /*0018*/ 	.word	0x00000000
	.align		4
        /*001c*/ 	.word	0xfffffffc


//--------------------- .text.triton_poi_fused_eq_0 --------------------------
	.section	.text.triton_poi_fused_eq_0,"ax",@progbits
	.align	128
        .global         triton_poi_fused_eq_0
        .type           triton_poi_fused_eq_0,@function
        .size           triton_poi_fused_eq_0,(.L_x_1 - triton_poi_fused_eq_0)
        .other          triton_poi_fused_eq_0,@"STO_CUDA_ENTRY STV_DEFAULT"
triton_poi_fused_eq_0:
.text.triton_poi_fused_eq_0:
[----:B------:R-:W0:Y:S02]  /*0000*/  LDC R1, c[0x0][0x28] ;  /* 0x00000a00ff017b82 */ /* 0x000e240000000800 */
[----:B------:R-:W1:Y:S01]  /*0010*/  LDC.64 R2, c[0x0][0x210] ;  /* 0x00008400ff027b82 */ /* 0x000e620000000a00 */
[----:B------:R-:W-:Y:S02]  /*0020*/  ULDC.64 UR4, c[0x0][0x208] ;  /* 0x0000820000047ab9 */ /* 0x000fe40000000a00 */
[----:B-1----:R1:W5:Y:S01]  /*0030*/  LDG.E.U8 R0, desc[UR4][R2.64] ;  /* 0x0000000402007981 */ /* 0x002362000c1e1100 */
[----:B------:R-:W2:Y:S02]  /*0040*/  S2R R4, SR_TID.X ;  /* 0x0000000000047919 */ /* 0x000ea40000002100 */
[----:B--2---:R-:W-:-:S13]  /*0050*/  LOP3.LUT P0, RZ, R4, 0x1f, RZ, 0xc0, !PT ;  /* 0x0000001f04ff7812 */ /* 0x004fda000780c0ff */
[----:B-1----:R-:W-:Y:S05]  /*0060*/  @P0 EXIT ;  /* 0x000000000000094d */ /* 0x002fea0003800000 */
[----:B------:R-:W0:Y:S01]  /*0070*/  LDC.64 R2, c[0x0][0x218] ;  /* 0x00008600ff027b82 */ /* 0x000e220000000a00 */
[----:B-----5:R-:W-:-:S04]  /*0080*/  ISETP.NE.AND P0, PT, R0, 0x1, PT ;  /* 0x000000010000780c */ /* 0x020fc80003f05270 */
[----:B------:R-:W-:-:S05]  /*0090*/  SEL R5, RZ, 0x1, P0 ;  /* 0x00000001ff057807 */ /* 0x000fca0000000000 */
[----:B0-----:R-:W-:Y:S01]  /*00a0*/  STG.E.U8 desc[UR4][R2.64], R5 ;  /* 0x0000000502007986 */ /* 0x001fe2000c101104 */
[----:B------:R-:W-:Y:S05]  /*00b0*/  EXIT ;  /* 0x000000000000794d */ /* 0x000fea0003800000 */
.L_x_0:
[----:B------:R-:W-:-:S00]  /*00c0*/  BRA `(.L_x_0) ;  /* 0xfffffffc00fc7947 */ /* 0x000fc0000383ffff */
[----:B------:R-:W-:-:S00]  /*00d0*/  NOP ;  /* 0x0000000000007918 */ /* 0x000fc00000000000 */
        /* <DEDUP_REMOVED lines=10> */
.L_x_1:


//--------------------- .nv.constant0.triton_poi_fused_eq_0 --------------------------
	.section	.nv.constant0.triton_poi_fused_eq_0,"a",@progbits
	.sectionflags	@""
	.align	4
.nv.constant0.triton_poi_fused_eq_0:
	.zero		544
